//
// Generated by NVIDIA NVVM Compiler
//
// Compiler Build ID: CL-36424714
// Cuda compilation tools, release 13.0, V13.0.88
// Based on NVVM 20.0.0
//

.version 9.0
.target sm_100
.address_size 64

	// .globl	_Z14sum_kernel_devPKfPf

.visible .entry _Z14sum_kernel_devPKfPf(
	.param .u64 .ptr .align 1 _Z14sum_kernel_devPKfPf_param_0,
	.param .u64 .ptr .align 1 _Z14sum_kernel_devPKfPf_param_1
)
{
	.reg .pred 	%p<2>;
	.reg .b32 	%r<5>;
	.reg .b32 	%f<17>;
	.reg .b64 	%rd<8>;

	ld.param.u64 	%rd1, [_Z14sum_kernel_devPKfPf_param_0];
	ld.param.u64 	%rd2, [_Z14sum_kernel_devPKfPf_param_1];
	mov.u32 	%r2, %ctaid.x;
	mov.u32 	%r3, %ntid.x;
	mov.u32 	%r4, %tid.x;
	mad.lo.s32 	%r1, %r2, %r3, %r4;
	setp.gt.s32 	%p1, %r1, 31;
	@%p1 bra 	$L__BB0_2;
	cvta.to.global.u64 	%rd3, %rd2;
	cvta.to.global.u64 	%rd4, %rd1;
	mul.wide.s32 	%rd5, %r1, 4;
	add.s64 	%rd6, %rd4, %rd5;
	ld.global.nc.f32 	%f1, [%rd6];
	add.f32 	%f2, %f1, 0f00000000;
	ld.global.nc.f32 	%f3, [%rd6+128];
	add.f32 	%f4, %f2, %f3;
	ld.global.nc.f32 	%f5, [%rd6+256];
	add.f32 	%f6, %f4, %f5;
	ld.global.nc.f32 	%f7, [%rd6+384];
	add.f32 	%f8, %f6, %f7;
	ld.global.nc.f32 	%f9, [%rd6+512];
	add.f32 	%f10, %f8, %f9;
	ld.global.nc.f32 	%f11, [%rd6+640];
	add.f32 	%f12, %f10, %f11;
	ld.global.nc.f32 	%f13, [%rd6+768];
	add.f32 	%f14, %f12, %f13;
	ld.global.nc.f32 	%f15, [%rd6+896];
	add.f32 	%f16, %f14, %f15;
	add.s64 	%rd7, %rd3, %rd5;
	st.global.f32 	[%rd7], %f16;
$L__BB0_2:
	ret;

}


// ===== COMPILED SASS (sm_100) =====

	.target	sm_100

	.elftype	@"ET_EXEC"


//--------------------- .note.nv.tkinfo           --------------------------
	.section	.note.nv.tkinfo,"",@"SHT_NOTE"
	.sectionflags	@"SHF_NOTE_NV_TKINFO"
	.tkinfo
        /*0018*/ 	.word	0x00000002
        /*0030*/ 	.string	""
        /*0030*/ 	.string	"ptxas"
        /*0030*/ 	.string	"Cuda compilation tools, release 13.0, V13.0.88"
        /*0030*/ 	.string	"Build cuda_13.0.r13.0/compiler.36424714_0"
        /*0030*/ 	.string	"-arch sm_100 -m 64 "



//--------------------- .note.nv.cuinfo           --------------------------
	.section	.note.nv.cuinfo,"",@"SHT_NOTE"
	.sectionflags	@"SHF_NOTE_NV_CUINFO"
        /*0018*/ 	.short	0x0002
        /*001a*/ 	.short	0x0064
        /*001c*/ 	.short	0x0082
	.zero		2


//--------------------- .nv.info                  --------------------------
	.section	.nv.info,"",@"SHT_CUDA_INFO"
	.align	4


	//----- nvinfo : EIATTR_REGCOUNT
	.align		4
        /*0000*/ 	.byte	0x04, 0x2f
        /*0002*/ 	.short	(.L_1 - .L_0)
	.align		4
.L_0:
        /*0004*/ 	.word	index@(_Z14sum_kernel_devPKfPf)
        /*0008*/ 	.word	0x00000018


	//----- nvinfo : EIATTR_FRAME_SIZE
	.align		4
.L_1:
        /*000c*/ 	.byte	0x04, 0x11
        /*000e*/ 	.short	(.L_3 - .L_2)
	.align		4
.L_2:
        /*0010*/ 	.word	index@(_Z14sum_kernel_devPKfPf)
        /*0014*/ 	.word	0x00000000


	//----- nvinfo : EIATTR_MIN_STACK_SIZE
	.align		4
.L_3:
        /*0018*/ 	.byte	0x04, 0x12
        /*001a*/ 	.short	(.L_5 - .L_4)
	.align		4
.L_4:
        /*001c*/ 	.word	index@(_Z14sum_kernel_devPKfPf)
        /*0020*/ 	.word	0x00000000
.L_5:


//--------------------- .nv.compat                --------------------------
	.section	.nv.compat,"",@"SHT_CUDA_COMPAT_INFO"
	.align	4
        /*0000*/ 	.byte	0x02, 0x09, 0x00, 0x00, 0x02, 0x02, 0x01, 0x00, 0x02, 0x05, 0x05, 0x00, 0x03, 0x07, 0x01, 0x01
        /*0010*/ 	.byte	0x02, 0x03, 0x00, 0x00, 0x02, 0x06, 0x01, 0x00, 0x04, 0x0b, 0x08, 0x00, 0x09, 0x00, 0x00, 0x00
        /*0020*/ 	.byte	0x00, 0x00, 0x00, 0x00


//--------------------- .nv.info._Z14sum_kernel_devPKfPf --------------------------
	.section	.nv.info._Z14sum_kernel_devPKfPf,"",@"SHT_CUDA_INFO"
	.sectionflags	@""
	.align	4


	//----- nvinfo : EIATTR_CUDA_API_VERSION
	.align		4
        /*0000*/ 	.byte	0x04, 0x37
        /*0002*/ 	.short	(.L_7 - .L_6)
.L_6:
        /*0004*/ 	.word	0x00000082


	//----- nvinfo : EIATTR_KPARAM_INFO
	.align		4
.L_7:
        /*0008*/ 	.byte	0x04, 0x17
        /*000a*/ 	.short	(.L_9 - .L_8)
.L_8:
        /*000c*/ 	.word	0x00000000
        /*0010*/ 	.short	0x0001
        /*0012*/ 	.short	0x0008
        /*0014*/ 	.byte	0x00, 0xf5, 0x21, 0x00


	//----- nvinfo : EIATTR_KPARAM_INFO
	.align		4
.L_9:
        /*0018*/ 	.byte	0x04, 0x17
        /*001a*/ 	.short	(.L_11 - .L_10)
.L_10:
        /*001c*/ 	.word	0x00000000
        /*0020*/ 	.short	0x0000
        /*0022*/ 	.short	0x0000
        /*0024*/ 	.byte	0x00, 0xf5, 0x21, 0x00


	//----- nvinfo : EIATTR_SPARSE_MMA_MASK
	.align		4
.L_11:
        /*0028*/ 	.byte	0x03, 0x50
        /*002a*/ 	.short	0x0000


	//----- nvinfo : EIATTR_MAXREG_COUNT
	.align		4
        /*002c*/ 	.byte	0x03, 0x1b
        /*002e*/ 	.short	0x00ff


	//----- nvinfo : EIATTR_MERCURY_ISA_VERSION
	.align		4
        /*0030*/ 	.byte	0x03, 0x5f
        /*0032*/ 	.short	0x0101


	//----- nvinfo : EIATTR_VRC_CTA_INIT_COUNT
	.align		4
        /*0034*/ 	.byte	0x02, 0x4a
	.zero		1
	.zero		1


	//----- nvinfo : EIATTR_EXIT_INSTR_OFFSETS
	.align		4
        /*0038*/ 	.byte	0x04, 0x1c
        /*003a*/ 	.short	(.L_13 - .L_12)


	//   ....[0]....
.L_12:
        /*003c*/ 	.word	0x00000060


	//   ....[1]....
        /*0040*/ 	.word	0x000001d0


	//----- nvinfo : EIATTR_CBANK_PARAM_SIZE
	.align		4
.L_13:
        /*0044*/ 	.byte	0x03, 0x19
        /*0046*/ 	.short	0x0010


	//----- nvinfo : EIATTR_PARAM_CBANK
	.align		4
        /*0048*/ 	.byte	0x04, 0x0a
        /*004a*/ 	.short	(.L_15 - .L_14)
	.align		4
.L_14:
        /*004c*/ 	.word	index@(.nv.constant0._Z14sum_kernel_devPKfPf)
        /*0050*/ 	.short	0x0380
        /*0052*/ 	.short	0x0010


	//----- nvinfo : EIATTR_SW_WAR
	.align		4
.L_15:
        /*0054*/ 	.byte	0x04, 0x36
        /*0056*/ 	.short	(.L_17 - .L_16)
.L_16:
        /*0058*/ 	.word	0x00000008
.L_17:


//--------------------- .nv.callgraph             --------------------------
	.section	.nv.callgraph,"",@"SHT_CUDA_CALLGRAPH"
	.align	4
	.sectionentsize	8
	.align		4
        /*0000*/ 	.word	0x00000000
	.align		4
        /*0004*/ 	.word	0xffffffff
	.align		4
        /*0008*/ 	.word	0x00000000
	.align		4
        /*000c*/ 	.word	0xfffffffe
	.align		4
        /*0010*/ 	.word	0x00000000
	.align		4
        /*0014*/ 	.word	0xfffffffd
	.align		4
        /*0018*/ 	.word	0x00000000
	.align		4
        /*001c*/ 	.word	0xfffffffc


//--------------------- .text._Z14sum_kernel_devPKfPf --------------------------
	.section	.text._Z14sum_kernel_devPKfPf,"ax",@progbits
	.align	128
        .global         _Z14sum_kernel_devPKfPf
        .type           _Z14sum_kernel_devPKfPf,@function
        .size           _Z14sum_kernel_devPKfPf,(.L_x_1 - _Z14sum_kernel_devPKfPf)
        .other          _Z14sum_kernel_devPKfPf,@"STO_CUDA_ENTRY STV_DEFAULT"
_Z14sum_kernel_devPKfPf:
.text._Z14sum_kernel_devPKfPf:
[----:B------:R-:W-:Y:S01]  /*0000*/  LDC R1, c[0x0][0x37c] ;  /* 0x0000df00ff017b82 */ /* 0x000fe20000000800 */
[----:B------:R-:W0:Y:S07]  /*0010*/  S2R R0, SR_TID.X ;  /* 0x0000000000007919 */ /* 0x000e2e0000002100 */
[----:B------:R-:W0:Y:S08]  /*0020*/  S2UR UR4, SR_CTAID.X ;  /* 0x00000000000479c3 */ /* 0x000e300000002500 */
[----:B------:R-:W0:Y:S02]  /*0030*/  LDC R7, c[0x0][0x360] ;  /* 0x0000d800ff077b82 */ /* 0x000e240000000800 */
[----:B0-----:R-:W-:-:S05]  /*0040*/  IMAD R7, R7, UR4, R0 ;  /* 0x0000000407077c24 */ /* 0x001fca000f8e0200 */
[----:B------:R-:W-:-:S13]  /*0050*/  ISETP.GT.AND P0, PT, R7, 0x1f, PT ;  /* 0x0000001f0700780c */ /* 0x000fda0003f04270 */
[----:B------:R-:W-:Y:S05]  /*0060*/  @P0 EXIT ;  /* 0x000000000000094d */ /* 0x000fea0003800000 */
[----:B------:R-:W0:Y:S01]  /*0070*/  LDC.64 R4, c[0x0][0x380] ;  /* 0x0000e000ff047b82 */ /* 0x000e220000000a00 */
[----:B------:R-:W1:Y:S07]  /*0080*/  LDCU.64 UR4, c[0x0][0x358] ;  /* 0x00006b00ff0477ac */ /* 0x000e6e0008000a00 */
[----:B------:R-:W2:Y:S01]  /*0090*/  LDC.64 R2, c[0x0][0x388] ;  /* 0x0000e200ff027b82 */ /* 0x000ea20000000a00 */
[----:B0-----:R-:W-:-:S05]  /*00a0*/  IMAD.WIDE R4, R7, 0x4, R4 ;  /* 0x0000000407047825 */ /* 0x001fca00078e0204 */
[----:B-1----:R-:W3:Y:S04]  /*00b0*/  LDG.E.CONSTANT R0, desc[UR4][R4.64] ;  /* 0x0000000404007981 */ /* 0x002ee8000c1e9900 */
[----:B------:R-:W4:Y:S04]  /*00c0*/  LDG.E.CONSTANT R9, desc[UR4][R4.64+0x80] ;  /* 0x0000800404097981 */ /* 0x000f28000c1e9900 */
[----:B------:R-:W5:Y:S04]  /*00d0*/  LDG.E.CONSTANT R11, desc[UR4][R4.64+0x100] ;  /* 0x00010004040b7981 */ /* 0x000f68000c1e9900 */
[----:B------:R-:W5:Y:S04]  /*00e0*/  LDG.E.CONSTANT R13, desc[UR4][R4.64+0x180] ;  /* 0x00018004040d7981 */ /* 0x000f68000c1e9900 */
[----:B------:R-:W5:Y:S04]  /*00f0*/  LDG.E.CONSTANT R15, desc[UR4][R4.64+0x200] ;  /* 0x00020004040f7981 */ /* 0x000f68000c1e9900 */
[----:B------:R-:W5:Y:S04]  /*0100*/  LDG.E.CONSTANT R17, desc[UR4][R4.64+0x280] ;  /* 0x0002800404117981 */ /* 0x000f68000c1e9900 */
[----:B------:R-:W5:Y:S04]  /*0110*/  LDG.E.CONSTANT R19, desc[UR4][R4.64+0x300] ;  /* 0x0003000404137981 */ /* 0x000f68000c1e9900 */
[----:B------:R-:W5:Y:S01]  /*0120*/  LDG.E.CONSTANT R21, desc[UR4][R4.64+0x380] ;  /* 0x0003800404157981 */ /* 0x000f62000c1e9900 */
[----:B--2---:R-:W-:-:S04]  /*0130*/  IMAD.WIDE R2, R7, 0x4, R2 ;  /* 0x0000000407027825 */ /* 0x004fc800078e0202 */
[----:B---3--:R-:W-:-:S04]  /*0140*/  FADD R0, RZ, R0 ;  /* 0x00000000ff007221 */ /* 0x008fc80000000000 */
[----:B----4-:R-:W-:-:S04]  /*0150*/  FADD R0, R0, R9 ;  /* 0x0000000900007221 */ /* 0x010fc80000000000 */
[----:B-----5:R-:W-:-:S04]  /*0160*/  FADD R0, R0, R11 ;  /* 0x0000000b00007221 */ /* 0x020fc80000000000 */
[----:B------:R-:W-:-:S04]  /*0170*/  FADD R0, R0, R13 ;  /* 0x0000000d00007221 */ /* 0x000fc80000000000 */
[----:B------:R-:W-:-:S04]  /*0180*/  FADD R0, R0, R15 ;  /* 0x0000000f00007221 */ /* 0x000fc80000000000 */
[----:B------:R-:W-:-:S04]  /*0190*/  FADD R0, R0, R17 ;  /* 0x0000001100007221 */ /* 0x000fc80000000000 */
[----:B------:R-:W-:-:S04]  /*01a0*/  FADD R0, R0, R19 ;  /* 0x0000001300007221 */ /* 0x000fc80000000000 */
[----:B------:R-:W-:-:S05]  /*01b0*/  FADD R21, R0, R21 ;  /* 0x0000001500157221 */ /* 0x000fca0000000000 */
[----:B------:R-:W-:Y:S01]  /*01c0*/  STG.E desc[UR4][R2.64], R21 ;  /* 0x0000001502007986 */ /* 0x000fe2000c101904 */
[----:B------:R-:W-:Y:S05]  /*01d0*/  EXIT ;  /* 0x000000000000794d */ /* 0x000fea0003800000 */
.L_x_0:
[----:B------:R-:W-:-:S00]  /*01e0*/  BRA `(.L_x_0) ;  /* 0xfffffffc00fc7947 */ /* 0x000fc0000383ffff */
[----:B------:R-:W-:-:S00]  /*01f0*/  NOP ;  /* 0x0000000000007918 */ /* 0x000fc00000000000 */
        /* <DEDUP_REMOVED lines=8> */
.L_x_1:


//--------------------- .nv.shared.reserved.0     --------------------------
	.section	.nv.shared.reserved.0,"aw",@nobits
	.weak		__nv_reservedSMEM_offset_0_alias
	.size		__nv_reservedSMEM_offset_0_alias, 0, 64
	.other		__nv_reservedSMEM_offset_0_alias,@"STO_CUDA_RESERVED_SHARED STV_DEFAULT"
__nv_reservedSMEM_offset_0_alias:
	.zero		0
	.zero		64


//--------------------- .nv.constant0._Z14sum_kernel_devPKfPf --------------------------
	.section	.nv.constant0._Z14sum_kernel_devPKfPf,"a",@progbits
	.sectionflags	@""
	.align	4
.nv.constant0._Z14sum_kernel_devPKfPf:
	.zero		912


//--------------------- SYMBOLS --------------------------

	.type		.nv.reservedSmem.offset0,@object
	.size		.nv.reservedSmem.offset0,0x4
